	.headerflags	@"EF_CUDA_TEXMODE_UNIFIED EF_CUDA_64BIT_ADDRESS EF_CUDA_ACCELERATORS EF_CUDA_SM90 EF_CUDA_VIRTUAL_SM(EF_CUDA_SM90)"
	.elftype	@"ET_EXEC"


//--------------------- .nv.info                  --------------------------
	.section	.nv.info,"",@"SHT_CUDA_INFO"
	.align	4


	//----- nvinfo : EIATTR_REGCOUNT
	.align		4
        /*0000*/ 	.byte	0x04, 0x2f
        /*0002*/ 	.short	(.L_1 - .L_0)
	.align		4
.L_0:
        /*0004*/ 	.word	index@(triton_poi_fused__weight_norm_interface_convolution_6)
        /*0008*/ 	.word	0x00000020


	//----- nvinfo : EIATTR_MIN_STACK_SIZE
	.align		4
.L_1:
        /*000c*/ 	.byte	0x04, 0x12
        /*000e*/ 	.short	(.L_3 - .L_2)
	.align		4
.L_2:
        /*0010*/ 	.word	index@(triton_poi_fused__weight_norm_interface_convolution_6)
        /*0014*/ 	.word	0x00000000


	//----- nvinfo : EIATTR_FRAME_SIZE
	.align		4
.L_3:
        /*0018*/ 	.byte	0x04, 0x11
        /*001a*/ 	.short	(.L_5 - .L_4)
	.align		4
.L_4:
        /*001c*/ 	.word	index@(triton_poi_fused__weight_norm_interface_convolution_6)
        /*0020*/ 	.word	0x00000000


	//----- nvinfo : EIATTR_MIN_STACK_SIZE
	.align		4
.L_5:
        /*0024*/ 	.byte	0x04, 0x12
        /*0026*/ 	.short	(.L_7 - .L_6)
	.align		4
.L_6:
        /*0028*/ 	.word	index@(triton_poi_fused__weight_norm_interface_convolution_6)
        /*002c*/ 	.word	0x00000000
.L_7:


//--------------------- .nv.info.triton_poi_fused__weight_norm_interface_convolution_6 --------------------------
	.section	.nv.info.triton_poi_fused__weight_norm_interface_convolution_6,"",@"SHT_CUDA_INFO"
	.sectionflags	@""
	.align	4


	//----- nvinfo : EIATTR_CUDA_API_VERSION
	.align		4
        /*0000*/ 	.byte	0x04, 0x37
        /*0002*/ 	.short	(.L_9 - .L_8)
.L_8:
        /*0004*/ 	.word	0x0000007c


	//----- nvinfo : EIATTR_KPARAM_INFO
	.align		4
.L_9:
        /*0008*/ 	.byte	0x04, 0x17
        /*000a*/ 	.short	(.L_11 - .L_10)
.L_10:
        /*000c*/ 	.word	0x00000000
        /*0010*/ 	.short	0x0006
        /*0012*/ 	.short	0x002c
        /*0014*/ 	.byte	0x00, 0xf0, 0x11, 0x00


	//----- nvinfo : EIATTR_KPARAM_INFO
	.align		4
.L_11:
        /*0018*/ 	.byte	0x04, 0x17
        /*001a*/ 	.short	(.L_13 - .L_12)
.L_12:
        /*001c*/ 	.word	0x00000000
        /*0020*/ 	.short	0x0005
        /*0022*/ 	.short	0x0028
        /*0024*/ 	.byte	0x00, 0xf0, 0x11, 0x00


	//----- nvinfo : EIATTR_KPARAM_INFO
	.align		4
.L_13:
        /*0028*/ 	.byte	0x04, 0x17
        /*002a*/ 	.short	(.L_15 - .L_14)
.L_14:
        /*002c*/ 	.word	0x00000000
        /*0030*/ 	.short	0x0004
        /*0032*/ 	.short	0x0020
        /*0034*/ 	.byte	0x00, 0xf4, 0x21, 0x00


	//----- nvinfo : EIATTR_KPARAM_INFO
	.align		4
.L_15:
        /*0038*/ 	.byte	0x04, 0x17
        /*003a*/ 	.short	(.L_17 - .L_16)
.L_16:
        /*003c*/ 	.word	0x00000000
        /*0040*/ 	.short	0x0003
        /*0042*/ 	.short	0x0018
        /*0044*/ 	.byte	0x00, 0xf4, 0x21, 0x00


	//----- nvinfo : EIATTR_KPARAM_INFO
	.align		4
.L_17:
        /*0048*/ 	.byte	0x04, 0x17
        /*004a*/ 	.short	(.L_19 - .L_18)
.L_18:
        /*004c*/ 	.word	0x00000000
        /*0050*/ 	.short	0x0002
        /*0052*/ 	.short	0x0010
        /*0054*/ 	.byte	0x00, 0xf4, 0x21, 0x00


	//----- nvinfo : EIATTR_KPARAM_INFO
	.align		4
.L_19:
        /*0058*/ 	.byte	0x04, 0x17
        /*005a*/ 	.short	(.L_21 - .L_20)
.L_20:
        /*005c*/ 	.word	0x00000000
        /*0060*/ 	.short	0x0001
        /*0062*/ 	.short	0x0008
        /*0064*/ 	.byte	0x00, 0xf4, 0x21, 0x00


	//----- nvinfo : EIATTR_KPARAM_INFO
	.align		4
.L_21:
        /*0068*/ 	.byte	0x04, 0x17
        /*006a*/ 	.short	(.L_23 - .L_22)
.L_22:
        /*006c*/ 	.word	0x00000000
        /*0070*/ 	.short	0x0000
        /*0072*/ 	.short	0x0000
        /*0074*/ 	.byte	0x00, 0xf4, 0x21, 0x00


	//----- nvinfo : EIATTR_SPARSE_MMA_MASK
	.align		4
.L_23:
        /*0078*/ 	.byte	0x03, 0x50
        /*007a*/ 	.short	0x0000


	//----- nvinfo : EIATTR_MAXREG_COUNT
	.align		4
        /*007c*/ 	.byte	0x03, 0x1b
        /*007e*/ 	.short	0x00ff


	//----- nvinfo : EIATTR_EXIT_INSTR_OFFSETS
	.align		4
        /*0080*/ 	.byte	0x04, 0x1c
        /*0082*/ 	.short	(.L_25 - .L_24)


	//   ....[0]....
.L_24:
        /*0084*/ 	.word	0x00000b70


	//   ....[1]....
        /*0088*/ 	.word	0x00000b90


	//----- nvinfo : EIATTR_REQNTID
	.align		4
.L_25:
        /*008c*/ 	.byte	0x04, 0x10
        /*008e*/ 	.short	(.L_27 - .L_26)
.L_26:
        /*0090*/ 	.word	0x00000080
        /*0094*/ 	.word	0x00000001
        /*0098*/ 	.word	0x00000001


	//----- nvinfo : EIATTR_CBANK_PARAM_SIZE
	.align		4
.L_27:
        /*009c*/ 	.byte	0x03, 0x19
        /*009e*/ 	.short	0x0030


	//----- nvinfo : EIATTR_PARAM_CBANK
	.align		4
        /*00a0*/ 	.byte	0x04, 0x0a
        /*00a2*/ 	.short	(.L_29 - .L_28)
	.align		4
.L_28:
        /*00a4*/ 	.word	index@(.nv.constant0.triton_poi_fused__weight_norm_interface_convolution_6)
        /*00a8*/ 	.short	0x0210
        /*00aa*/ 	.short	0x0030


	//----- nvinfo : EIATTR_SW_WAR
	.align		4
.L_29:
        /*00ac*/ 	.byte	0x04, 0x36
        /*00ae*/ 	.short	(.L_31 - .L_30)
.L_30:
        /*00b0*/ 	.word	0x00000008
.L_31:


//--------------------- .nv.callgraph             --------------------------
	.section	.nv.callgraph,"",@"SHT_CUDA_CALLGRAPH"
	.align	4
	.sectionentsize	8
	.align		4
        /*0000*/ 	.word	0x00000000
	.align		4
        /*0004*/ 	.word	0xffffffff
	.align		4
        /*0008*/ 	.word	0x00000000
	.align		4
        /*000c*/ 	.word	0xfffffffe
	.align		4
        /*0010*/ 	.word	0x00000000
	.align		4
        /*0014*/ 	.word	0xfffffffd
	.align		4
        /*0018*/ 	.word	0x00000000
	.align		4
        /*001c*/ 	.word	0xfffffffc


//--------------------- .text.triton_poi_fused__weight_norm_interface_convolution_6 --------------------------
	.section	.text.triton_poi_fused__weight_norm_interface_convolution_6,"ax",@progbits
	.sectionflags	@"SHF_BARRIERS=1"
	.align	128
        .global         triton_poi_fused__weight_norm_interface_convolution_6
        .type           triton_poi_fused__weight_norm_interface_convolution_6,@function
        .size           triton_poi_fused__weight_norm_interface_convolution_6,(.L_x_1 - triton_poi_fused__weight_norm_interface_convolution_6)
        .other          triton_poi_fused__weight_norm_interface_convolution_6,@"STO_CUDA_ENTRY STV_DEFAULT"
triton_poi_fused__weight_norm_interface_convolution_6:
.text.triton_poi_fused__weight_norm_interface_convolution_6:
[----:B------:R-:W0:Y:S01]  /*0000*/  LDC R1, c[0x0][0x28] ;  /* 0x00000a00ff017b82 */ /* 0x000e220000000800 */
[----:B------:R-:W1:Y:S07]  /*0010*/  S2R R6, SR_CTAID.Y ;  /* 0x0000000000067919 */ /* 0x000e6e0000002600 */
[----:B------:R-:W2:Y:S01]  /*0020*/  LDC.64 R10, c[0x0][0x220] ;  /* 0x00008800ff0a7b82 */ /* 0x000ea20000000a00 */
[----:B------:R-:W-:Y:S01]  /*0030*/  ULDC.64 UR6, c[0x0][0x208] ;  /* 0x0000820000067ab9 */ /* 0x000fe20000000a00 */
[----:B------:R-:W3:Y:S01]  /*0040*/  S2R R9, SR_TID.X ;  /* 0x0000000000097919 */ /* 0x000ee20000002100 */
[----:B------:R-:W4:Y:S05]  /*0050*/  S2R R8, SR_CTAID.X ;  /* 0x0000000000087919 */ /* 0x000f2a0000002500 */
[----:B------:R-:W5:Y:S01]  /*0060*/  LDC.64 R22, c[0x0][0x218] ;  /* 0x00008600ff167b82 */ /* 0x000f620000000a00 */
[----:B------:R-:W-:-:S02]  /*0070*/  IMAD.MOV.U32 R5, RZ, RZ, RZ ;  /* 0x000000ffff057224 */ /* 0x000fc400078e00ff */
[----:B------:R-:W-:-:S05]  /*0080*/  IMAD.MOV.U32 R7, RZ, RZ, RZ ;  /* 0x000000ffff077224 */ /* 0x000fca00078e00ff */
[----:B------:R-:W4:Y:S01]  /*0090*/  LDC.64 R20, c[0x0][0x210] ;  /* 0x00008400ff147b82 */ /* 0x000f220000000a00 */
[----:B-1----:R-:W-:Y:S02]  /*00a0*/  IMAD.SHL.U32 R6, R6, 0x20, RZ ;  /* 0x0000002006067824 */ /* 0x002fe400078e00ff */
[----:B---3--:R-:W-:-:S05]  /*00b0*/  IMAD.SHL.U32 R3, R9, 0x2, RZ ;  /* 0x0000000209037824 */ /* 0x008fca00078e00ff */
[----:B------:R-:W-:-:S04]  /*00c0*/  LOP3.LUT R0, R6, 0x1e, R3, 0xf8, !PT ;  /* 0x0000001e06007812 */ /* 0x000fc800078ef803 */
[C---:B------:R-:W-:Y:S01]  /*00d0*/  ISETP.GE.AND P0, PT, R0.reuse, 0x60, PT ;  /* 0x000000600000780c */ /* 0x040fe20003f06270 */
[----:B------:R-:W-:-:S05]  /*00e0*/  IMAD.HI R2, R0, 0x2aaaaaab, RZ ;  /* 0x2aaaaaab00027827 */ /* 0x000fca00078e02ff */
[----:B------:R-:W-:Y:S01]  /*00f0*/  LEA.HI R13, R2, R2, RZ, 0x1 ;  /* 0x00000002020d7211 */ /* 0x000fe200078f08ff */
[----:B------:R-:W-:-:S04]  /*0100*/  IMAD.MOV.U32 R2, RZ, RZ, RZ ;  /* 0x000000ffff027224 */ /* 0x000fc800078e00ff */
[----:B--2---:R-:W-:-:S05]  /*0110*/  IMAD.WIDE R10, R13, 0x4, R10 ;  /* 0x000000040d0a7825 */ /* 0x004fca00078e020a */
[----:B------:R-:W2:Y:S01]  /*0120*/  @!P0 LDG.E.EL R2, desc[UR6][R10.64] ;  /* 0x000000060a028981 */ /* 0x000ea2000c2e1900 */
[----:B-----5:R-:W-:-:S03]  /*0130*/  IMAD.WIDE R22, R13, 0x4, R22 ;  /* 0x000000040d167825 */ /* 0x020fc600078e0216 */
[----:B------:R1:W3:Y:S01]  /*0140*/  @!P0 LDG.E.EL R5, desc[UR6][R10.64] ;  /* 0x000000060a058981 */ /* 0x0002e2000c2e1900 */
[----:B------:R-:W-:-:S03]  /*0150*/  SHF.R.U32.HI R3, RZ, 0x4, R9 ;  /* 0x00000004ff037819 */ /* 0x000fc60000011609 */
[----:B------:R-:W5:Y:S01]  /*0160*/  @!P0 LDG.E.EL R7, desc[UR6][R22.64] ;  /* 0x0000000616078981 */ /* 0x000f62000c2e1900 */
[----:B----4-:R-:W-:Y:S01]  /*0170*/  IMAD.SHL.U32 R8, R8, 0x20, RZ ;  /* 0x0000002008087824 */ /* 0x010fe200078e00ff */
[----:B------:R-:W-:Y:S01]  /*0180*/  SGXT.U32 R3, R3, 0x3 ;  /* 0x000000030303781a */ /* 0x000fe20000000000 */
[C---:B------:R-:W-:Y:S01]  /*0190*/  IMAD R4, R13.reuse, -0x6, R0 ;  /* 0xfffffffa0d047824 */ /* 0x040fe200078e0200 */
[----:B------:R-:W-:Y:S02]  /*01a0*/  CS2R R16, SRZ ;  /* 0x0000000000107805 */ /* 0x000fe4000001ff00 */
[----:B------:R-:W-:Y:S02]  /*01b0*/  CS2R R14, SRZ ;  /* 0x00000000000e7805 */ /* 0x000fe4000001ff00 */
[----:B------:R-:W-:Y:S01]  /*01c0*/  LOP3.LUT R0, R8, 0x8, R3, 0xfe, !PT ;  /* 0x0000000808007812 */ /* 0x000fe200078efe03 */
[----:B------:R-:W-:Y:S01]  /*01d0*/  IMAD R4, R13, 0x96, R4 ;  /* 0x000000960d047824 */ /* 0x000fe200078e0204 */
[----:B------:R-:W-:-:S02]  /*01e0*/  LOP3.LUT R27, R8, R3, RZ, 0xfc, !PT ;  /* 0x00000003081b7212 */ /* 0x000fc400078efcff */
[----:B------:R-:W-:Y:S01]  /*01f0*/  ISETP.LT.AND P3, PT, R0, 0x19, !P0 ;  /* 0x000000190000780c */ /* 0x000fe20004761270 */
[----:B------:R-:W-:Y:S01]  /*0200*/  IMAD.MOV.U32 R0, RZ, RZ, RZ ;  /* 0x000000ffff007224 */ /* 0x000fe200078e00ff */
[----:B-1----:R-:W-:Y:S02]  /*0210*/  LOP3.LUT R10, R8, 0x10, R3, 0xfe, !PT ;  /* 0x00000010080a7812 */ /* 0x002fe400078efe03 */
[----:B------:R-:W-:Y:S02]  /*0220*/  LOP3.LUT R11, R8, 0x18, R3, 0xfe, !PT ;  /* 0x00000018080b7812 */ /* 0x000fe400078efe03 */
[C---:B------:R-:W-:Y:S01]  /*0230*/  ISETP.LT.AND P4, PT, R27.reuse, 0x19, !P0 ;  /* 0x000000191b00780c */ /* 0x040fe20004781270 */
[----:B------:R-:W-:Y:S01]  /*0240*/  IMAD R27, R27, 0x6, R4 ;  /* 0x000000061b1b7824 */ /* 0x000fe200078e0204 */
[----:B------:R-:W-:Y:S01]  /*0250*/  ISETP.LT.AND P2, PT, R10, 0x19, !P0 ;  /* 0x000000190a00780c */ /* 0x000fe20004741270 */
[----:B------:R1:W4:Y:S01]  /*0260*/  @!P0 LDG.E.EL R0, desc[UR6][R22.64] ;  /* 0x0000000616008981 */ /* 0x000322000c2e1900 */
[----:B------:R-:W-:Y:S01]  /*0270*/  ISETP.LT.AND P1, PT, R11, 0x19, !P0 ;  /* 0x000000190b00780c */ /* 0x000fe20004721270 */
[----:B------:R-:W-:-:S02]  /*0280*/  VIADD R4, R27, 0x30 ;  /* 0x000000301b047836 */ /* 0x000fc40000000000 */
[C---:B------:R-:W-:Y:S01]  /*0290*/  VIADD R26, R27.reuse, 0x60 ;  /* 0x000000601b1a7836 */ /* 0x040fe20000000000 */
[----:B------:R-:W-:Y:S01]  /*02a0*/  CS2R R10, SRZ ;  /* 0x00000000000a7805 */ /* 0x000fe2000001ff00 */
[----:B0-----:R-:W-:Y:S01]  /*02b0*/  IMAD.WIDE R28, R27, 0x4, R20 ;  /* 0x000000041b1c7825 */ /* 0x001fe200078e0214 */
[----:B------:R-:W-:-:S03]  /*02c0*/  CS2R R12, SRZ ;  /* 0x00000000000c7805 */ /* 0x000fc6000001ff00 */
[----:B-1----:R-:W-:Y:S01]  /*02d0*/  VIADD R23, R27, 0x90 ;  /* 0x000000901b177836 */ /* 0x002fe20000000000 */
[----:B------:R-:W4:Y:S01]  /*02e0*/  @P4 LDG.E.EL.64 R16, desc[UR6][R28.64] ;  /* 0x000000061c104981 */ /* 0x000f22000c2e1b00 */
[----:B------:R-:W-:-:S04]  /*02f0*/  IMAD.WIDE R24, R4, 0x4, R20 ;  /* 0x0000000404187825 */ /* 0x000fc800078e0214 */
[--C-:B------:R-:W-:Y:S01]  /*0300*/  IMAD.WIDE R18, R26, 0x4, R20.reuse ;  /* 0x000000041a127825 */ /* 0x100fe200078e0214 */
[----:B------:R-:W4:Y:S03]  /*0310*/  @P3 LDG.E.EL.64 R14, desc[UR6][R24.64] ;  /* 0x00000006180e3981 */ /* 0x000f26000c2e1b00 */
[----:B------:R-:W-:Y:S01]  /*0320*/  IMAD.WIDE R20, R23, 0x4, R20 ;  /* 0x0000000417147825 */ /* 0x000fe200078e0214 */
[----:B------:R0:W4:Y:S04]  /*0330*/  @P2 LDG.E.EL.64 R10, desc[UR6][R18.64] ;  /* 0x00000006120a2981 */ /* 0x000128000c2e1b00 */
[----:B------:R1:W4:Y:S01]  /*0340*/  @P1 LDG.E.EL.64 R12, desc[UR6][R20.64] ;  /* 0x00000006140c1981 */ /* 0x000322000c2e1b00 */
[----:B------:R-:W1:Y:S01]  /*0350*/  S2UR UR5, SR_CgaCtaId ;  /* 0x00000000000579c3 */ /* 0x000e620000008800 */
[----:B0-----:R-:W-:Y:S01]  /*0360*/  IMAD.SHL.U32 R18, R9, 0x40, RZ ;  /* 0x0000004009127824 */ /* 0x001fe200078e00ff */
[----:B------:R-:W0:Y:S04]  /*0370*/  S2R R22, SR_TID.X ;  /* 0x0000000000167919 */ /* 0x000e280000002100 */
[----:B------:R-:W-:Y:S01]  /*0380*/  LOP3.LUT R18, R18, 0x3c0, RZ, 0xc0, !PT ;  /* 0x000003c012127812 */ /* 0x000fe200078ec0ff */
[----:B------:R-:W-:-:S03]  /*0390*/  UMOV UR4, 0x400 ;  /* 0x0000040000047882 */ /* 0x000fc60000000000 */
[C---:B------:R-:W-:Y:S02]  /*03a0*/  LOP3.LUT R19, R18.reuse, R3, RZ, 0xfc, !PT ;  /* 0x0000000312137212 */ /* 0x040fe400078efcff */
[C---:B-1----:R-:W-:Y:S02]  /*03b0*/  LOP3.LUT R20, R18.reuse, 0x20, RZ, 0xfc, !PT ;  /* 0x0000002012147812 */ /* 0x042fe400078efcff */
[-C--:B------:R-:W-:Y:S02]  /*03c0*/  LEA.HI R3, R18, R19.reuse, RZ, 0x1b ;  /* 0x0000001312037211 */ /* 0x080fe400078fd8ff */
[----:B------:R-:W-:Y:S01]  /*03d0*/  LEA.HI R18, R20, R19, RZ, 0x1b ;  /* 0x0000001314127211 */ /* 0x000fe200078fd8ff */
[----:B------:R-:W-:-:S06]  /*03e0*/  UPRMT UR4, UR5, 0x654, UR4 ;  /* 0x0000065405047896 */ /* 0x000fcc0008000004 */
[----:B------:R-:W-:Y:S02]  /*03f0*/  LEA R18, R18, UR4, 0x2 ;  /* 0x0000000412127c11 */ /* 0x000fe4000f8e10ff */
[----:B------:R-:W-:Y:S02]  /*0400*/  SHF.R.U32.HI R19, RZ, 0x5, R9 ;  /* 0x00000005ff137819 */ /* 0x000fe40000011609 */
[----:B------:R-:W-:Y:S02]  /*0410*/  LOP3.LUT R9, R8, 0x1f, R9, 0xf8, !PT ;  /* 0x0000001f08097812 */ /* 0x000fe400078ef809 */
[C---:B--2---:R-:W-:Y:S02]  /*0420*/  FSETP.GT.AND P6, PT, |R2|.reuse, 8.50705917302346158658e+37, PT ;  /* 0x7e8000000200780b */ /* 0x044fe40003fc4200 */
[----:B------:R-:W-:Y:S02]  /*0430*/  FSETP.GEU.AND P0, PT, |R2|, 1.175494350822287508e-38, PT ;  /* 0x008000000200780b */ /* 0x000fe40003f0e200 */
[----:B---3--:R-:W-:-:S09]  /*0440*/  FSETP.GT.AND P5, PT, |R5|, 8.50705917302346158658e+37, PT ;  /* 0x7e8000000500780b */ /* 0x008fd20003fa4200 */
[----:B------:R-:W-:Y:S01]  /*0450*/  @P6 FMUL R2, R2, 0.25 ;  /* 0x3e80000002026820 */ /* 0x000fe20000400000 */
[----:B-----5:R-:W-:Y:S01]  /*0460*/  @P6 FMUL R7, R7, 0.25 ;  /* 0x3e80000007076820 */ /* 0x020fe20000400000 */
[C---:B------:R-:W-:Y:S02]  /*0470*/  FSETP.GEU.AND P6, PT, |R5|.reuse, 1.175494350822287508e-38, PT ;  /* 0x008000000500780b */ /* 0x040fe40003fce200 */
[----:B------:R-:W-:Y:S01]  /*0480*/  @P5 FMUL R5, R5, 0.25 ;  /* 0x3e80000005055820 */ /* 0x000fe20000400000 */
[----:B------:R-:W-:-:S06]  /*0490*/  @!P0 FMUL R2, R2, 16777216 ;  /* 0x4b80000002028820 */ /* 0x000fcc0000400000 */
[----:B------:R-:W1:Y:S04]  /*04a0*/  MUFU.RCP R2, R2 ;  /* 0x0000000200027308 */ /* 0x000e680000001000 */
[----:B------:R-:W-:-:S06]  /*04b0*/  @!P6 FMUL R5, R5, 16777216 ;  /* 0x4b8000000505e820 */ /* 0x000fcc0000400000 */
[----:B------:R-:W2:Y:S01]  /*04c0*/  MUFU.RCP R5, R5 ;  /* 0x0000000500057308 */ /* 0x000ea20000001000 */
[----:B----4-:R-:W-:Y:S01]  /*04d0*/  @P5 FMUL R0, R0, 0.25 ;  /* 0x3e80000000005820 */ /* 0x010fe20000400000 */
[----:B------:R-:W-:-:S03]  /*04e0*/  @!P0 FMUL R7, R7, 16777216 ;  /* 0x4b80000007078820 */ /* 0x000fc60000400000 */
[----:B------:R-:W-:Y:S01]  /*04f0*/  @!P6 FMUL R0, R0, 16777216 ;  /* 0x4b8000000000e820 */ /* 0x000fe20000400000 */
[----:B-1----:R-:W-:-:S04]  /*0500*/  FMUL R7, R2, R7 ;  /* 0x0000000702077220 */ /* 0x002fc80000400000 */
[C---:B------:R-:W-:Y:S01]  /*0510*/  FMUL R16, R7.reuse, R16 ;  /* 0x0000001007107220 */ /* 0x040fe20000400000 */
[----:B------:R-:W-:Y:S01]  /*0520*/  FMUL R14, R7, R14 ;  /* 0x0000000e070e7220 */ /* 0x000fe20000400000 */
[----:B--2---:R-:W-:Y:S01]  /*0530*/  FMUL R2, R5, R0 ;  /* 0x0000000005027220 */ /* 0x004fe20000400000 */
[C---:B------:R-:W-:Y:S01]  /*0540*/  FMUL R10, R7.reuse, R10 ;  /* 0x0000000a070a7220 */ /* 0x040fe20000400000 */
[----:B------:R-:W-:Y:S01]  /*0550*/  FMUL R12, R7, R12 ;  /* 0x0000000c070c7220 */ /* 0x000fe20000400000 */
[----:B------:R-:W-:Y:S01]  /*0560*/  LEA R7, R3, UR4, 0x2 ;  /* 0x0000000403077c11 */ /* 0x000fe2000f8e10ff */
[C---:B------:R-:W-:Y:S01]  /*0570*/  FMUL R17, R2.reuse, R17 ;  /* 0x0000001102117220 */ /* 0x040fe20000400000 */
[C---:B------:R-:W-:Y:S01]  /*0580*/  FMUL R15, R2.reuse, R15 ;  /* 0x0000000f020f7220 */ /* 0x040fe20000400000 */
[C---:B------:R-:W-:Y:S02]  /*0590*/  FMUL R11, R2.reuse, R11 ;  /* 0x0000000b020b7220 */ /* 0x040fe40000400000 */
[----:B------:R-:W-:Y:S01]  /*05a0*/  STS [R7], R16 ;  /* 0x0000001007007388 */ /* 0x000fe20000000800 */
[----:B------:R-:W-:-:S03]  /*05b0*/  FMUL R13, R2, R13 ;  /* 0x0000000d020d7220 */ /* 0x000fc60000400000 */
[----:B------:R-:W-:Y:S04]  /*05c0*/  STS [R18+0x80], R17 ;  /* 0x0000801112007388 */ /* 0x000fe80000000800 */
[----:B------:R-:W-:Y:S04]  /*05d0*/  STS [R7+0x20], R14 ;  /* 0x0000200e07007388 */ /* 0x000fe80000000800 */
[----:B------:R-:W-:Y:S04]  /*05e0*/  STS [R18+0xa0], R15 ;  /* 0x0000a00f12007388 */ /* 0x000fe80000000800 */
[----:B------:R-:W-:Y:S04]  /*05f0*/  STS [R7+0x40], R10 ;  /* 0x0000400a07007388 */ /* 0x000fe80000000800 */
[----:B------:R-:W-:Y:S04]  /*0600*/  STS [R18+0xc0], R11 ;  /* 0x0000c00b12007388 */ /* 0x000fe80000000800 */
[----:B------:R1:W-:Y:S04]  /*0610*/  STS [R7+0x60], R12 ;  /* 0x0000600c07007388 */ /* 0x0003e80000000800 */
[----:B------:R2:W-:Y:S01]  /*0620*/  STS [R18+0xe0], R13 ;  /* 0x0000e00d12007388 */ /* 0x0005e20000000800 */
[----:B0-----:R-:W-:-:S02]  /*0630*/  LOP3.LUT R0, R22, 0x7f, RZ, 0xc0, !PT ;  /* 0x0000007f16007812 */ /* 0x001fc400078ec0ff */
[----:B------:R-:W-:-:S05]  /*0640*/  SGXT.U32 R5, R19, 0x2 ;  /* 0x000000021305781a */ /* 0x000fca0000000000 */
[----:B------:R-:W-:Y:S01]  /*0650*/  IMAD.IADD R19, R5, 0x1, R0 ;  /* 0x0000000105137824 */ /* 0x000fe200078e0200 */
[----:B------:R-:W-:-:S04]  /*0660*/  LOP3.LUT R3, R0, 0x80, RZ, 0xfc, !PT ;  /* 0x0000008000037812 */ /* 0x000fc800078efcff */
[----:B------:R-:W-:Y:S01]  /*0670*/  LEA R19, R19, UR4, 0x2 ;  /* 0x0000000413137c11 */ /* 0x000fe2000f8e10ff */
[----:B------:R-:W-:Y:S01]  /*0680*/  BAR.SYNC.DEFER_BLOCKING 0x0 ;  /* 0x0000000000007b1d */ /* 0x000fe20000010000 */
[----:B------:R-:W-:Y:S02]  /*0690*/  LOP3.LUT R29, R0, 0x100, RZ, 0xfc, !PT ;  /* 0x00000100001d7812 */ /* 0x000fe400078efcff */
[-C--:B------:R-:W-:Y:S02]  /*06a0*/  LEA.HI R3, R3, R0.reuse, RZ, 0x1b ;  /* 0x0000000003037211 */ /* 0x080fe400078fd8ff */
[----:B------:R-:W-:Y:S02]  /*06b0*/  LEA.HI R29, R29, R0, RZ, 0x1b ;  /* 0x000000001d1d7211 */ /* 0x000fe400078fd8ff */
[----:B------:R-:W-:Y:S02]  /*06c0*/  LEA R21, R3, UR4, 0x2 ;  /* 0x0000000403157c11 */ /* 0x000fe4000f8e10ff */
[----:B-1----:R-:W-:Y:S01]  /*06d0*/  LEA R7, R29, UR4, 0x2 ;  /* 0x000000041d077c11 */ /* 0x002fe2000f8e10ff */
[----:B------:R-:W0:Y:S01]  /*06e0*/  LDC.64 R2, c[0x0][0x228] ;  /* 0x00008a00ff027b82 */ /* 0x000e220000000a00 */
[----:B------:R1:W3:Y:S04]  /*06f0*/  LDS R25, [R19] ;  /* 0x0000000013197984 */ /* 0x0002e80000000800 */
[----:B------:R-:W4:Y:S04]  /*0700*/  LDS R21, [R21+0x200] ;  /* 0x0002000015157984 */ /* 0x000f280000000800 */
[----:B------:R-:W5:Y:S01]  /*0710*/  LDS R7, [R7+0x400] ;  /* 0x0004000007077984 */ /* 0x000f620000000800 */
[----:B------:R-:W-:-:S02]  /*0720*/  ISETP.GE.AND P0, PT, R9, 0x19, PT ;  /* 0x000000190900780c */ /* 0x000fc40003f06270 */
[----:B------:R-:W-:-:S04]  /*0730*/  LOP3.LUT R20, R6, R5, RZ, 0xfc, !PT ;  /* 0x0000000506147212 */ /* 0x000fc800078efcff */
[C---:B------:R-:W-:Y:S01]  /*0740*/  ISETP.LT.AND P6, PT, R20.reuse, 0x60, !P0 ;  /* 0x000000601400780c */ /* 0x040fe200047c1270 */
[----:B------:R-:W-:Y:S01]  /*0750*/  IMAD R20, R20, 0x19, R9 ;  /* 0x0000001914147824 */ /* 0x000fe200078e0209 */
[----:B--2---:R-:W-:Y:S02]  /*0760*/  LOP3.LUT R18, R6, 0x4, R5, 0xfe, !PT ;  /* 0x0000000406127812 */ /* 0x004fe400078efe05 */
[----:B-1----:R-:W-:Y:S01]  /*0770*/  LOP3.LUT R19, R0, 0x180, RZ, 0xfc, !PT ;  /* 0x0000018000137812 */ /* 0x002fe200078efcff */
[----:B0-----:R-:W-:Y:S01]  /*0780*/  IMAD.WIDE R8, R20, 0x4, R2 ;  /* 0x0000000414087825 */ /* 0x001fe200078e0202 */
[----:B------:R-:W-:Y:S02]  /*0790*/  ISETP.LT.AND P5, PT, R18, 0x60, !P0 ;  /* 0x000000601200780c */ /* 0x000fe400047a1270 */
[----:B------:R-:W-:Y:S02]  /*07a0*/  LOP3.LUT R29, R0, 0x200, RZ, 0xfc, !PT ;  /* 0x00000200001d7812 */ /* 0x000fe400078efcff */
[----:B------:R-:W-:-:S02]  /*07b0*/  LOP3.LUT R18, R6, 0x8, R5, 0xfe, !PT ;  /* 0x0000000806127812 */ /* 0x000fc400078efe05 */
[-C--:B------:R-:W-:Y:S02]  /*07c0*/  LEA.HI R19, R19, R0.reuse, RZ, 0x1b ;  /* 0x0000000013137211 */ /* 0x080fe400078fd8ff */
[----:B------:R-:W-:Y:S02]  /*07d0*/  LEA.HI R22, R29, R0, RZ, 0x1b ;  /* 0x000000001d167211 */ /* 0x000fe400078fd8ff */
[----:B------:R-:W-:Y:S01]  /*07e0*/  LEA R24, R19, UR4, 0x2 ;  /* 0x0000000413187c11 */ /* 0x000fe2000f8e10ff */
[----:B------:R-:W-:Y:S01]  /*07f0*/  VIADD R19, R20, 0x64 ;  /* 0x0000006414137836 */ /* 0x000fe20000000000 */
[----:B------:R-:W-:Y:S01]  /*0800*/  LEA R22, R22, UR4, 0x2 ;  /* 0x0000000416167c11 */ /* 0x000fe2000f8e10ff */
[----:B------:R-:W-:-:S03]  /*0810*/  VIADD R29, R20, 0xc8 ;  /* 0x000000c8141d7836 */ /* 0x000fc60000000000 */
[----:B------:R-:W0:Y:S04]  /*0820*/  LDS R24, [R24+0x600] ;  /* 0x0006000018187984 */ /* 0x000e280000000800 */
[----:B---3--:R1:W-:Y:S01]  /*0830*/  @P6 STG.E desc[UR6][R8.64], R25 ;  /* 0x0000001908006986 */ /* 0x0083e2000c101906 */
[----:B------:R-:W-:Y:S01]  /*0840*/  ISETP.LT.AND P6, PT, R18, 0x60, !P0 ;  /* 0x000000601200780c */ /* 0x000fe200047c1270 */
[--C-:B------:R-:W-:Y:S02]  /*0850*/  IMAD.WIDE R18, R19, 0x4, R2.reuse ;  /* 0x0000000413127825 */ /* 0x100fe400078e0202 */
[----:B------:R-:W2:Y:S04]  /*0860*/  LDS R22, [R22+0x800] ;  /* 0x0008000016167984 */ /* 0x000ea80000000800 */
[----:B----4-:R-:W-:Y:S01]  /*0870*/  @P5 STG.E desc[UR6][R18.64], R21 ;  /* 0x0000001512005986 */ /* 0x010fe2000c101906 */
[----:B-1----:R-:W-:Y:S01]  /*0880*/  IMAD.WIDE R8, R29, 0x4, R2 ;  /* 0x000000041d087825 */ /* 0x002fe200078e0202 */
[----:B------:R-:W-:-:S02]  /*0890*/  LOP3.LUT R25, R0, 0x280, RZ, 0xfc, !PT ;  /* 0x0000028000197812 */ /* 0x000fc400078efcff */
[C---:B------:R-:W-:Y:S02]  /*08a0*/  LOP3.LUT R29, R0.reuse, 0x300, RZ, 0xfc, !PT ;  /* 0x00000300001d7812 */ /* 0x040fe400078efcff */
[----:B-----5:R1:W-:Y:S01]  /*08b0*/  @P6 STG.E desc[UR6][R8.64], R7 ;  /* 0x0000000708006986 */ /* 0x0203e2000c101906 */
[-C--:B------:R-:W-:Y:S02]  /*08c0*/  LEA.HI R25, R25, R0.reuse, RZ, 0x1b ;  /* 0x0000000019197211 */ /* 0x080fe400078fd8ff */
[----:B------:R-:W-:Y:S02]  /*08d0*/  LEA.HI R28, R29, R0, RZ, 0x1b ;  /* 0x000000001d1c7211 */ /* 0x000fe400078fd8ff */
[----:B------:R-:W-:Y:S02]  /*08e0*/  LEA R29, R25, UR4, 0x2 ;  /* 0x00000004191d7c11 */ /* 0x000fe4000f8e10ff */
[----:B-1----:R-:W-:-:S04]  /*08f0*/  LOP3.LUT R7, R0, 0x380, RZ, 0xfc, !PT ;  /* 0x0000038000077812 */ /* 0x002fc800078efcff */
[----:B------:R-:W1:Y:S01]  /*0900*/  LDS R29, [R29+0xa00] ;  /* 0x000a00001d1d7984 */ /* 0x000e620000000800 */
[----:B------:R-:W-:Y:S02]  /*0910*/  LEA.HI R7, R7, R0, RZ, 0x1b ;  /* 0x0000000007077211 */ /* 0x000fe400078fd8ff */
[----:B------:R-:W-:Y:S02]  /*0920*/  LEA R25, R28, UR4, 0x2 ;  /* 0x000000041c197c11 */ /* 0x000fe4000f8e10ff */
[----:B------:R-:W-:Y:S02]  /*0930*/  LEA R21, R7, UR4, 0x2 ;  /* 0x0000000407157c11 */ /* 0x000fe4000f8e10ff */
[----:B------:R-:W-:Y:S02]  /*0940*/  LOP3.LUT R0, R6, 0xc, R5, 0xfe, !PT ;  /* 0x0000000c06007812 */ /* 0x000fe400078efe05 */
[----:B------:R-:W3:Y:S04]  /*0950*/  LDS R25, [R25+0xc00] ;  /* 0x000c000019197984 */ /* 0x000ee80000000800 */
[----:B------:R-:W4:Y:S01]  /*0960*/  LDS R21, [R21+0xe00] ;  /* 0x000e000015157984 */ /* 0x000f220000000800 */
[----:B------:R-:W-:-:S02]  /*0970*/  ISETP.LT.AND P5, PT, R0, 0x60, !P0 ;  /* 0x000000600000780c */ /* 0x000fc400047a1270 */
[----:B------:R-:W-:Y:S01]  /*0980*/  LOP3.LUT R0, R6, 0x10, R5, 0xfe, !PT ;  /* 0x0000001006007812 */ /* 0x000fe200078efe05 */
[----:B------:R-:W-:Y:S01]  /*0990*/  VIADD R9, R20, 0x12c ;  /* 0x0000012c14097836 */ /* 0x000fe20000000000 */
[----:B------:R-:W-:Y:S02]  /*09a0*/  LOP3.LUT R28, R6, 0x18, R5, 0xfe, !PT ;  /* 0x00000018061c7812 */ /* 0x000fe400078efe05 */
[----:B------:R-:W-:Y:S02]  /*09b0*/  ISETP.LT.AND P6, PT, R0, 0x60, !P0 ;  /* 0x000000600000780c */ /* 0x000fe400047c1270 */
[----:B------:R-:W-:Y:S01]  /*09c0*/  LOP3.LUT R0, R6, 0x14, R5, 0xfe, !PT ;  /* 0x0000001406007812 */ /* 0x000fe200078efe05 */
[----:B------:R-:W-:Y:S01]  /*09d0*/  VIADD R19, R20, 0x190 ;  /* 0x0000019014137836 */ /* 0x000fe20000000000 */
[----:B------:R-:W-:Y:S02]  /*09e0*/  LOP3.LUT R5, R6, 0x1c, R5, 0xfe, !PT ;  /* 0x0000001c06057812 */ /* 0x000fe400078efe05 */
[----:B------:R-:W5:Y:S01]  /*09f0*/  LDC.64 R6, c[0x0][0x230] ;  /* 0x00008c00ff067b82 */ /* 0x000f620000000a00 */
[----:B------:R-:W-:-:S04]  /*0a00*/  IMAD.WIDE R8, R9, 0x4, R2 ;  /* 0x0000000409087825 */ /* 0x000fc800078e0202 */
[----:B------:R-:W-:Y:S01]  /*0a10*/  IMAD.WIDE R18, R19, 0x4, R2 ;  /* 0x0000000413127825 */ /* 0x000fe200078e0202 */
[----:B0-----:R0:W-:Y:S04]  /*0a20*/  @P5 STG.E desc[UR6][R8.64], R24 ;  /* 0x0000001808005986 */ /* 0x0011e8000c101906 */
[----:B--2---:R2:W-:Y:S01]  /*0a30*/  @P6 STG.E desc[UR6][R18.64], R22 ;  /* 0x0000001612006986 */ /* 0x0045e2000c101906 */
[----:B------:R-:W-:Y:S01]  /*0a40*/  ISETP.LT.AND P6, PT, R0, 0x60, !P0 ;  /* 0x000000600000780c */ /* 0x000fe200047c1270 */
[----:B------:R-:W-:Y:S01]  /*0a50*/  VIADD R0, R20, 0x1f4 ;  /* 0x000001f414007836 */ /* 0x000fe20000000000 */
[----:B------:R-:W-:Y:S02]  /*0a60*/  ISETP.LT.AND P5, PT, R28, 0x60, !P0 ;  /* 0x000000601c00780c */ /* 0x000fe400047a1270 */
[----:B------:R-:W-:Y:S01]  /*0a70*/  ISETP.LT.AND P0, PT, R5, 0x60, !P0 ;  /* 0x000000600500780c */ /* 0x000fe20004701270 */
[----:B------:R-:W-:-:S02]  /*0a80*/  VIADD R5, R20, 0x2bc ;  /* 0x000002bc14057836 */ /* 0x000fc40000000000 */
[----:B0-----:R-:W-:Y:S02]  /*0a90*/  VIADD R24, R20, 0x258 ;  /* 0x0000025814187836 */ /* 0x001fe40000000000 */
[----:B------:R-:W-:-:S04]  /*0aa0*/  IMAD.WIDE R8, R0, 0x4, R2 ;  /* 0x0000000400087825 */ /* 0x000fc800078e0202 */
[--C-:B--2---:R-:W-:Y:S01]  /*0ab0*/  IMAD.WIDE R18, R24, 0x4, R2.reuse ;  /* 0x0000000418127825 */ /* 0x104fe200078e0202 */
[----:B-1----:R0:W-:Y:S03]  /*0ac0*/  @P6 STG.E desc[UR6][R8.64], R29 ;  /* 0x0000001d08006986 */ /* 0x0021e6000c101906 */
[----:B------:R-:W-:Y:S01]  /*0ad0*/  IMAD.WIDE R2, R5, 0x4, R2 ;  /* 0x0000000405027825 */ /* 0x000fe200078e0202 */
[----:B---3--:R1:W-:Y:S03]  /*0ae0*/  @P5 STG.E desc[UR6][R18.64], R25 ;  /* 0x0000001912005986 */ /* 0x0083e6000c101906 */
[--C-:B-----5:R-:W-:Y:S01]  /*0af0*/  IMAD.WIDE R4, R4, 0x4, R6.reuse ;  /* 0x0000000404047825 */ /* 0x120fe200078e0206 */
[----:B----4-:R1:W-:Y:S03]  /*0b00*/  @P0 STG.E desc[UR6][R2.64], R21 ;  /* 0x0000001502000986 */ /* 0x0103e6000c101906 */
[----:B0-----:R-:W-:-:S04]  /*0b10*/  IMAD.WIDE R8, R27, 0x4, R6 ;  /* 0x000000041b087825 */ /* 0x001fc800078e0206 */
[--C-:B------:R-:W-:Y:S01]  /*0b20*/  IMAD.WIDE R26, R26, 0x4, R6.reuse ;  /* 0x000000041a1a7825 */ /* 0x100fe200078e0206 */
[----:B------:R1:W-:Y:S04]  /*0b30*/  @P4 STG.E.64 desc[UR6][R8.64], R16 ;  /* 0x0000001008004986 */ /* 0x0003e8000c101b06 */
[----:B------:R1:W-:Y:S01]  /*0b40*/  @P3 STG.E.64 desc[UR6][R4.64], R14 ;  /* 0x0000000e04003986 */ /* 0x0003e2000c101b06 */
[----:B------:R-:W-:-:S03]  /*0b50*/  IMAD.WIDE R6, R23, 0x4, R6 ;  /* 0x0000000417067825 */ /* 0x000fc600078e0206 */
[----:B------:R1:W-:Y:S01]  /*0b60*/  @P2 STG.E.64 desc[UR6][R26.64], R10 ;  /* 0x0000000a1a002986 */ /* 0x0003e2000c101b06 */
[----:B------:R-:W-:Y:S05]  /*0b70*/  @!P1 EXIT ;  /* 0x000000000000994d */ /* 0x000fea0003800000 */
[----:B------:R-:W-:Y:S01]  /*0b80*/  STG.E.64 desc[UR6][R6.64], R12 ;  /* 0x0000000c06007986 */ /* 0x000fe2000c101b06 */
[----:B------:R-:W-:Y:S05]  /*0b90*/  EXIT ;  /* 0x000000000000794d */ /* 0x000fea0003800000 */
.L_x_0:
[----:B------:R-:W-:-:S00]  /*0ba0*/  BRA `(.L_x_0) ;  /* 0xfffffffc00fc7947 */ /* 0x000fc0000383ffff */
[----:B------:R-:W-:-:S00]  /*0bb0*/  NOP ;  /* 0x0000000000007918 */ /* 0x000fc00000000000 */
        /* <DEDUP_REMOVED lines=12> */
.L_x_1:


//--------------------- .nv.shared.triton_poi_fused__weight_norm_interface_convolution_6 --------------------------
	.section	.nv.shared.triton_poi_fused__weight_norm_interface_convolution_6,"aw",@nobits
	.sectionflags	@""
	.align	16
	.zero		1024


//--------------------- .nv.constant0.triton_poi_fused__weight_norm_interface_convolution_6 --------------------------
	.section	.nv.constant0.triton_poi_fused__weight_norm_interface_convolution_6,"a",@progbits
	.sectionflags	@""
	.align	4
.nv.constant0.triton_poi_fused__weight_norm_interface_convolution_6:
	.zero		576
